//
// Generated by NVIDIA NVVM Compiler
//
// Compiler Build ID: CL-36424714
// Cuda compilation tools, release 13.0, V13.0.88
// Based on NVVM 20.0.0
//

.version 9.0
.target sm_100
.address_size 64

	// .globl	_Z8multiplyPPfS0_S0_
.extern .func  (.param .b32 func_retval0) vprintf
(
	.param .b64 vprintf_param_0,
	.param .b64 vprintf_param_1
)
;
.global .align 1 .b8 $str[3] = {37, 100};

.visible .entry _Z8multiplyPPfS0_S0_(
	.param .u64 .ptr .align 1 _Z8multiplyPPfS0_S0__param_0,
	.param .u64 .ptr .align 1 _Z8multiplyPPfS0_S0__param_1,
	.param .u64 .ptr .align 1 _Z8multiplyPPfS0_S0__param_2
)
{
	.local .align 8 .b8 	__local_depot0[8];
	.reg .b64 	%SP;
	.reg .b64 	%SPL;
	.reg .pred 	%p<5>;
	.reg .b32 	%r<23>;
	.reg .b32 	%f<11>;
	.reg .b64 	%rd<34>;
	.reg .b64 	%fd<3>;

	mov.u64 	%SPL, __local_depot0;
	cvta.local.u64 	%SP, %SPL;
	ld.param.u64 	%rd11, [_Z8multiplyPPfS0_S0__param_0];
	ld.param.u64 	%rd12, [_Z8multiplyPPfS0_S0__param_1];
	ld.param.u64 	%rd13, [_Z8multiplyPPfS0_S0__param_2];
	mov.u32 	%r1, %ntid.x;
	mov.u32 	%r10, %ctaid.x;
	mov.u32 	%r11, %tid.x;
	mad.lo.s32 	%r21, %r1, %r10, %r11;
	mov.u32 	%r12, %ntid.y;
	mov.u32 	%r13, %ctaid.y;
	mov.u32 	%r14, %tid.y;
	mad.lo.s32 	%r3, %r12, %r13, %r14;
	mov.u32 	%r15, %nctaid.y;
	mul.lo.s32 	%r4, %r12, %r15;
	setp.gt.s32 	%p1, %r21, 1;
	@%p1 bra 	$L__BB0_6;
	cvta.to.global.u64 	%rd1, %rd12;
	add.u64 	%rd2, %SPL, 0;
	mul.wide.u32 	%rd3, %r3, 4;
	mul.wide.u32 	%rd4, %r4, 4;
	mov.u32 	%r16, %nctaid.x;
	mul.lo.s32 	%r5, %r1, %r16;
	cvta.to.global.u64 	%rd5, %rd11;
	cvta.to.global.u64 	%rd6, %rd13;
$L__BB0_2:
	setp.gt.u32 	%p2, %r3, 1;
	@%p2 bra 	$L__BB0_5;
	mul.wide.s32 	%rd15, %r21, 8;
	add.s64 	%rd7, %rd5, %rd15;
	add.s64 	%rd8, %rd6, %rd15;
	mov.u64 	%rd33, %rd3;
	mov.u32 	%r22, %r3;
$L__BB0_4:
	ld.global.u64 	%rd16, [%rd7];
	ld.f32 	%f1, [%rd16];
	ld.global.u64 	%rd17, [%rd1];
	add.s64 	%rd18, %rd17, %rd33;
	ld.f32 	%f2, [%rd18];
	ld.global.u64 	%rd19, [%rd8];
	add.s64 	%rd20, %rd19, %rd33;
	ld.f32 	%f3, [%rd20];
	fma.rn.f32 	%f4, %f1, %f2, %f3;
	st.f32 	[%rd20], %f4;
	ld.global.u64 	%rd21, [%rd8];
	add.s64 	%rd22, %rd21, %rd33;
	ld.f32 	%f5, [%rd22];
	cvt.f64.f32 	%fd1, %f5;
	st.local.f64 	[%rd2], %fd1;
	mov.u64 	%rd23, $str;
	cvta.global.u64 	%rd24, %rd23;
	add.u64 	%rd25, %SP, 0;
	{ // callseq 0, 0
	.param .b64 param0;
	st.param.b64 	[param0], %rd24;
	.param .b64 param1;
	st.param.b64 	[param1], %rd25;
	.param .b32 retval0;
	call.uni (retval0), 
	vprintf, 
	(
	param0, 
	param1
	);
	ld.param.b32 	%r17, [retval0];
	} // callseq 0
	ld.global.u64 	%rd26, [%rd7];
	ld.f32 	%f6, [%rd26+4];
	ld.global.u64 	%rd27, [%rd1+8];
	add.s64 	%rd28, %rd27, %rd33;
	ld.f32 	%f7, [%rd28];
	ld.global.u64 	%rd29, [%rd8];
	add.s64 	%rd30, %rd29, %rd33;
	ld.f32 	%f8, [%rd30];
	fma.rn.f32 	%f9, %f6, %f7, %f8;
	st.f32 	[%rd30], %f9;
	ld.global.u64 	%rd31, [%rd8];
	add.s64 	%rd32, %rd31, %rd33;
	ld.f32 	%f10, [%rd32];
	cvt.f64.f32 	%fd2, %f10;
	st.local.f64 	[%rd2], %fd2;
	{ // callseq 1, 0
	.param .b64 param0;
	st.param.b64 	[param0], %rd24;
	.param .b64 param1;
	st.param.b64 	[param1], %rd25;
	.param .b32 retval0;
	call.uni (retval0), 
	vprintf, 
	(
	param0, 
	param1
	);
	ld.param.b32 	%r19, [retval0];
	} // callseq 1
	add.s32 	%r22, %r22, %r4;
	add.s64 	%rd33, %rd33, %rd4;
	setp.lt.u32 	%p3, %r22, 2;
	@%p3 bra 	$L__BB0_4;
$L__BB0_5:
	add.s32 	%r21, %r21, %r5;
	setp.lt.s32 	%p4, %r21, 2;
	@%p4 bra 	$L__BB0_2;
$L__BB0_6:
	ret;

}


// ===== COMPILED SASS (sm_100) =====

	.target	sm_100

	.elftype	@"ET_EXEC"


//--------------------- .note.nv.tkinfo           --------------------------
	.section	.note.nv.tkinfo,"",@"SHT_NOTE"
	.sectionflags	@"SHF_NOTE_NV_TKINFO"
	.tkinfo
        /*0018*/ 	.word	0x00000002
        /*0030*/ 	.string	""
        /*0030*/ 	.string	"ptxas"
        /*0030*/ 	.string	"Cuda compilation tools, release 13.0, V13.0.88"
        /*0030*/ 	.string	"Build cuda_13.0.r13.0/compiler.36424714_0"
        /*0030*/ 	.string	"-arch sm_100 -m 64 "



//--------------------- .note.nv.cuinfo           --------------------------
	.section	.note.nv.cuinfo,"",@"SHT_NOTE"
	.sectionflags	@"SHF_NOTE_NV_CUINFO"
        /*0018*/ 	.short	0x0002
        /*001a*/ 	.short	0x0064
        /*001c*/ 	.short	0x0082
	.zero		2


//--------------------- .nv.info                  --------------------------
	.section	.nv.info,"",@"SHT_CUDA_INFO"
	.align	4


	//----- nvinfo : EIATTR_REGCOUNT
	.align		4
        /*0000*/ 	.byte	0x04, 0x2f
        /*0002*/ 	.short	(.L_2 - .L_1)
	.align		4
.L_1:
        /*0004*/ 	.word	index@(_Z8multiplyPPfS0_S0_)
        /*0008*/ 	.word	0x00000022


	//----- nvinfo : EIATTR_FRAME_SIZE
	.align		4
.L_2:
        /*000c*/ 	.byte	0x04, 0x11
        /*000e*/ 	.short	(.L_4 - .L_3)
	.align		4
.L_3:
        /*0010*/ 	.word	index@(_Z8multiplyPPfS0_S0_)
        /*0014*/ 	.word	0x00000008


	//----- nvinfo : EIATTR_MIN_STACK_SIZE
	.align		4
.L_4:
        /*0018*/ 	.byte	0x04, 0x12
        /*001a*/ 	.short	(.L_6 - .L_5)
	.align		4
.L_5:
        /*001c*/ 	.word	index@(_Z8multiplyPPfS0_S0_)
        /*0020*/ 	.word	0x00000008
.L_6:


//--------------------- .nv.compat                --------------------------
	.section	.nv.compat,"",@"SHT_CUDA_COMPAT_INFO"
	.align	4
        /*0000*/ 	.byte	0x02, 0x09, 0x00, 0x00, 0x02, 0x02, 0x01, 0x00, 0x02, 0x05, 0x05, 0x00, 0x03, 0x07, 0x01, 0x01
        /*0010*/ 	.byte	0x02, 0x03, 0x00, 0x00, 0x02, 0x06, 0x01, 0x00, 0x04, 0x0b, 0x08, 0x00, 0x09, 0x00, 0x00, 0x00
        /*0020*/ 	.byte	0x00, 0x00, 0x00, 0x00


//--------------------- .nv.info._Z8multiplyPPfS0_S0_ --------------------------
	.section	.nv.info._Z8multiplyPPfS0_S0_,"",@"SHT_CUDA_INFO"
	.sectionflags	@""
	.align	4


	//----- nvinfo : EIATTR_CUDA_API_VERSION
	.align		4
        /*0000*/ 	.byte	0x04, 0x37
        /*0002*/ 	.short	(.L_8 - .L_7)
.L_7:
        /*0004*/ 	.word	0x00000082


	//----- nvinfo : EIATTR_KPARAM_INFO
	.align		4
.L_8:
        /*0008*/ 	.byte	0x04, 0x17
        /*000a*/ 	.short	(.L_10 - .L_9)
.L_9:
        /*000c*/ 	.word	0x00000000
        /*0010*/ 	.short	0x0002
        /*0012*/ 	.short	0x0010
        /*0014*/ 	.byte	0x00, 0xf5, 0x21, 0x00


	//----- nvinfo : EIATTR_KPARAM_INFO
	.align		4
.L_10:
        /*0018*/ 	.byte	0x04, 0x17
        /*001a*/ 	.short	(.L_12 - .L_11)
.L_11:
        /*001c*/ 	.word	0x00000000
        /*0020*/ 	.short	0x0001
        /*0022*/ 	.short	0x0008
        /*0024*/ 	.byte	0x00, 0xf5, 0x21, 0x00


	//----- nvinfo : EIATTR_KPARAM_INFO
	.align		4
.L_12:
        /*0028*/ 	.byte	0x04, 0x17
        /*002a*/ 	.short	(.L_14 - .L_13)
.L_13:
        /*002c*/ 	.word	0x00000000
        /*0030*/ 	.short	0x0000
        /*0032*/ 	.short	0x0000
        /*0034*/ 	.byte	0x00, 0xf5, 0x21, 0x00


	//----- nvinfo : EIATTR_SPARSE_MMA_MASK
	.align		4
.L_14:
        /*0038*/ 	.byte	0x03, 0x50
        /*003a*/ 	.short	0x0000


	//----- nvinfo : EIATTR_MAXREG_COUNT
	.align		4
        /*003c*/ 	.byte	0x03, 0x1b
        /*003e*/ 	.short	0x00ff


	//----- nvinfo : EIATTR_EXTERNS
	.align		4
        /*0040*/ 	.byte	0x04, 0x0f
        /*0042*/ 	.short	(.L_16 - .L_15)


	//   ....[0]....
	.align		4
.L_15:
        /*0044*/ 	.word	index@(vprintf)


	//----- nvinfo : EIATTR_MERCURY_ISA_VERSION
	.align		4
.L_16:
        /*0048*/ 	.byte	0x03, 0x5f
        /*004a*/ 	.short	0x0101


	//----- nvinfo : EIATTR_VRC_CTA_INIT_COUNT
	.align		4
        /*004c*/ 	.byte	0x02, 0x4a
	.zero		1
	.zero		1


	//----- nvinfo : EIATTR_SYSCALL_OFFSETS
	.align		4
        /*0050*/ 	.byte	0x04, 0x46
        /*0052*/ 	.short	(.L_18 - .L_17)


	//   ....[0]....
.L_17:
        /*0054*/ 	.word	0x000003e0


	//   ....[1]....
        /*0058*/ 	.word	0x00000590


	//----- nvinfo : EIATTR_EXIT_INSTR_OFFSETS
	.align		4
.L_18:
        /*005c*/ 	.byte	0x04, 0x1c
        /*005e*/ 	.short	(.L_20 - .L_19)


	//   ....[0]....
.L_19:
        /*0060*/ 	.word	0x00000110


	//   ....[1]....
        /*0064*/ 	.word	0x00000610


	//----- nvinfo : EIATTR_CRS_STACK_SIZE
	.align		4
.L_20:
        /*0068*/ 	.byte	0x04, 0x1e
        /*006a*/ 	.short	(.L_22 - .L_21)
.L_21:
        /*006c*/ 	.word	0x00000000


	//----- nvinfo : EIATTR_CBANK_PARAM_SIZE
	.align		4
.L_22:
        /*0070*/ 	.byte	0x03, 0x19
        /*0072*/ 	.short	0x0018


	//----- nvinfo : EIATTR_PARAM_CBANK
	.align		4
        /*0074*/ 	.byte	0x04, 0x0a
        /*0076*/ 	.short	(.L_24 - .L_23)
	.align		4
.L_23:
        /*0078*/ 	.word	index@(.nv.constant0._Z8multiplyPPfS0_S0_)
        /*007c*/ 	.short	0x0380
        /*007e*/ 	.short	0x0018


	//----- nvinfo : EIATTR_SW_WAR
	.align		4
.L_24:
        /*0080*/ 	.byte	0x04, 0x36
        /*0082*/ 	.short	(.L_26 - .L_25)
.L_25:
        /*0084*/ 	.word	0x00000008
.L_26:


//--------------------- .nv.callgraph             --------------------------
	.section	.nv.callgraph,"",@"SHT_CUDA_CALLGRAPH"
	.align	4
	.sectionentsize	8
	.align		4
        /*0000*/ 	.word	0x00000000
	.align		4
        /*0004*/ 	.word	0xffffffff
	.align		4
        /*0008*/ 	.word	index@(_Z8multiplyPPfS0_S0_)
	.align		4
        /*000c*/ 	.word	index@(vprintf)
	.align		4
        /*0010*/ 	.word	0x00000000
	.align		4
        /*0014*/ 	.word	0xfffffffe
	.align		4
        /*0018*/ 	.word	0x00000000
	.align		4
        /*001c*/ 	.word	0xfffffffd
	.align		4
        /*0020*/ 	.word	0x00000000
	.align		4
        /*0024*/ 	.word	0xfffffffc


//--------------------- .nv.constant4             --------------------------
	.section	.nv.constant4,"a",@progbits
	.align	8
	.align		8
.nv.constant4:
        /*0000*/ 	.dword	vprintf
	.align		8
        /*0008*/ 	.dword	$str


//--------------------- .text._Z8multiplyPPfS0_S0_ --------------------------
	.section	.text._Z8multiplyPPfS0_S0_,"ax",@progbits
	.align	128
        .global         _Z8multiplyPPfS0_S0_
        .type           _Z8multiplyPPfS0_S0_,@function
        .size           _Z8multiplyPPfS0_S0_,(.L_x_7 - _Z8multiplyPPfS0_S0_)
        .other          _Z8multiplyPPfS0_S0_,@"STO_CUDA_ENTRY STV_DEFAULT"
_Z8multiplyPPfS0_S0_:
.text._Z8multiplyPPfS0_S0_:
[----:B------:R-:W0:Y:S01]  /*0000*/  LDC R1, c[0x0][0x37c] ;  /* 0x0000df00ff017b82 */ /* 0x000e220000000800 */
[----:B------:R-:W1:Y:S01]  /*0010*/  S2R R25, SR_CTAID.X ;  /* 0x0000000000197919 */ /* 0x000e620000002500 */
[----:B------:R-:W2:Y:S01]  /*0020*/  LDCU UR5, c[0x0][0x2fc] ;  /* 0x00005f80ff0577ac */ /* 0x000ea20008000800 */
[----:B0-----:R-:W-:Y:S01]  /*0030*/  VIADD R1, R1, 0xfffffff8 ;  /* 0xfffffff801017836 */ /* 0x001fe20000000000 */
[----:B------:R-:W1:Y:S01]  /*0040*/  S2R R0, SR_TID.X ;  /* 0x0000000000007919 */ /* 0x000e620000002100 */
[----:B------:R-:W1:Y:S01]  /*0050*/  LDCU UR38, c[0x0][0x360] ;  /* 0x00006c00ff2677ac */ /* 0x000e620008000800 */
[----:B------:R-:W0:Y:S01]  /*0060*/  S2R R26, SR_CTAID.Y ;  /* 0x00000000001a7919 */ /* 0x000e220000002600 */
[----:B------:R-:W3:Y:S01]  /*0070*/  LDCU UR6, c[0x0][0x364] ;  /* 0x00006c80ff0677ac */ /* 0x000ee20008000800 */
[----:B------:R-:W3:Y:S01]  /*0080*/  LDC R27, c[0x0][0x374] ;  /* 0x0000dd00ff1b7b82 */ /* 0x000ee20000000800 */
[----:B------:R-:W0:Y:S01]  /*0090*/  S2R R3, SR_TID.Y ;  /* 0x0000000000037919 */ /* 0x000e220000002200 */
[----:B------:R-:W4:Y:S02]  /*00a0*/  LDCU UR4, c[0x0][0x2f8] ;  /* 0x00005f00ff0477ac */ /* 0x000f240008000800 */
[----:B----4-:R-:W-:Y:S01]  /*00b0*/  IADD3 R23, P1, PT, R1, UR4, RZ ;  /* 0x0000000401177c10 */ /* 0x010fe2000ff3e0ff */
[----:B---3--:R-:W-:-:S02]  /*00c0*/  IMAD R27, R27, UR6, RZ ;  /* 0x000000061b1b7c24 */ /* 0x008fc4000f8e02ff */
[----:B-1----:R-:W-:Y:S02]  /*00d0*/  IMAD R25, R25, UR38, R0 ;  /* 0x0000002619197c24 */ /* 0x002fe4000f8e0200 */
[----:B--2---:R-:W-:-:S03]  /*00e0*/  IMAD.X R22, RZ, RZ, UR5, P1 ;  /* 0x00000005ff167e24 */ /* 0x004fc600088e06ff */
[----:B------:R-:W-:Y:S01]  /*00f0*/  ISETP.GT.AND P0, PT, R25, 0x1, PT ;  /* 0x000000011900780c */ /* 0x000fe20003f04270 */
[----:B0-----:R-:W-:-:S12]  /*0100*/  IMAD R26, R26, UR6, R3 ;  /* 0x000000061a1a7c24 */ /* 0x001fd8000f8e0203 */
[----:B------:R-:W-:Y:S05]  /*0110*/  @P0 EXIT ;  /* 0x000000000000094d */ /* 0x000fea0003800000 */
[----:B------:R-:W0:Y:S01]  /*0120*/  LDCU UR4, c[0x0][0x370] ;  /* 0x00006e00ff0477ac */ /* 0x000e220008000800 */
[----:B------:R-:W-:Y:S01]  /*0130*/  IMAD.WIDE.U32 R30, R26, 0x4, RZ ;  /* 0x000000041a1e7825 */ /* 0x000fe200078e00ff */
[----:B------:R-:W1:Y:S01]  /*0140*/  LDCU.64 UR36, c[0x0][0x358] ;  /* 0x00006b00ff2477ac */ /* 0x000e620008000a00 */
[----:B0-----:R-:W-:-:S12]  /*0150*/  UIMAD UR38, UR38, UR4, URZ ;  /* 0x00000004262672a4 */ /* 0x001fd8000f8e02ff */
.L_x_5:
[----:B------:R-:W-:Y:S01]  /*0160*/  ISETP.GT.U32.AND P0, PT, R26, 0x1, PT ;  /* 0x000000011a00780c */ /* 0x000fe20003f04070 */
[----:B------:R-:W-:-:S12]  /*0170*/  BSSY.RECONVERGENT B6, `(.L_x_0) ;  /* 0x0000046000067945 */ /* 0x000fd80003800200 */
[----:B------:R-:W-:Y:S05]  /*0180*/  @P0 BRA `(.L_x_1) ;  /* 0x0000000400100947 */ /* 0x000fea0003800000 */
[----:B------:R-:W0:Y:S01]  /*0190*/  LDC.64 R18, c[0x0][0x380] ;  /* 0x0000e000ff127b82 */ /* 0x000e220000000a00 */
[----:B------:R-:W-:Y:S01]  /*01a0*/  MOV R2, R26 ;  /* 0x0000001a00027202 */ /* 0x000fe20000000f00 */
[----:B------:R-:W-:Y:S02]  /*01b0*/  IMAD.MOV.U32 R28, RZ, RZ, R30 ;  /* 0x000000ffff1c7224 */ /* 0x000fe400078e001e */
[----:B------:R-:W-:-:S04]  /*01c0*/  IMAD.MOV.U32 R29, RZ, RZ, R31 ;  /* 0x000000ffff1d7224 */ /* 0x000fc800078e001f */
[----:B------:R-:W2:Y:S01]  /*01d0*/  LDC.64 R16, c[0x0][0x390] ;  /* 0x0000e400ff107b82 */ /* 0x000ea20000000a00 */
[----:B0-----:R-:W-:-:S04]  /*01e0*/  IMAD.WIDE R18, R25, 0x8, R18 ;  /* 0x0000000819127825 */ /* 0x001fc800078e0212 */
[----:B--2---:R-:W-:-:S07]  /*01f0*/  IMAD.WIDE R16, R25, 0x8, R16 ;  /* 0x0000000819107825 */ /* 0x004fce00078e0210 */
.L_x_4:
[----:B------:R-:W0:Y:S01]  /*0200*/  LDC.64 R8, c[0x0][0x388] ;  /* 0x0000e200ff087b82 */ /* 0x000e220000000a00 */
[----:B-1----:R-:W2:Y:S04]  /*0210*/  LDG.E.64 R6, desc[UR36][R16.64] ;  /* 0x0000002410067981 */ /* 0x002ea8000c1e1b00 */
[----:B------:R-:W3:Y:S01]  /*0220*/  LDG.E.64 R4, desc[UR36][R18.64] ;  /* 0x0000002412047981 */ /* 0x000ee2000c1e1b00 */
[----:B------:R-:W-:Y:S01]  /*0230*/  MOV R24, 0x0 ;  /* 0x0000000000187802 */ /* 0x000fe20000000f00 */
[----:B------:R-:W1:Y:S02]  /*0240*/  LDCU.64 UR4, c[0x4][0x8] ;  /* 0x01000100ff0477ac */ /* 0x000e640008000a00 */
[----:B0-----:R-:W4:Y:S01]  /*0250*/  LDG.E.64 R8, desc[UR36][R8.64] ;  /* 0x0000002408087981 */ /* 0x001f22000c1e1b00 */
[----:B--2---:R-:W-:-:S04]  /*0260*/  IADD3 R6, P1, PT, R6, R28, RZ ;  /* 0x0000001c06067210 */ /* 0x004fc80007f3e0ff */
[----:B------:R-:W-:Y:S01]  /*0270*/  IADD3.X R7, PT, PT, R7, R29, RZ, P1, !PT ;  /* 0x0000001d07077210 */ /* 0x000fe20000ffe4ff */
[----:B---3--:R-:W2:Y:S04]  /*0280*/  LD.E R4, desc[UR36][R4.64] ;  /* 0x0000002404047980 */ /* 0x008ea8000c101900 */
[----:B------:R-:W2:Y:S01]  /*0290*/  LD.E R3, desc[UR36][R6.64] ;  /* 0x0000002406037980 */ /* 0x000ea2000c101900 */
[----:B----4-:R-:W-:-:S05]  /*02a0*/  IADD3 R14, P0, PT, R8, R28, RZ ;  /* 0x0000001c080e7210 */ /* 0x010fca0007f1e0ff */
[----:B------:R-:W-:-:S06]  /*02b0*/  IMAD.X R15, R9, 0x1, R29, P0 ;  /* 0x00000001090f7824 */ /* 0x000fcc00000e061d */
[----:B------:R-:W2:Y:S02]  /*02c0*/  LD.E R15, desc[UR36][R14.64] ;  /* 0x000000240e0f7980 */ /* 0x000ea4000c101900 */
[----:B--2---:R-:W-:-:S05]  /*02d0*/  FFMA R3, R4, R15, R3 ;  /* 0x0000000f04037223 */ /* 0x004fca0000000003 */
[----:B------:R0:W-:Y:S04]  /*02e0*/  ST.E desc[UR36][R6.64], R3 ;  /* 0x0000000306007985 */ /* 0x0001e8000c101924 */
[----:B------:R-:W2:Y:S02]  /*02f0*/  LDG.E.64 R8, desc[UR36][R16.64] ;  /* 0x0000002410087981 */ /* 0x000ea4000c1e1b00 */
[----:B--2---:R-:W-:-:S05]  /*0300*/  IADD3 R12, P0, PT, R8, R28, RZ ;  /* 0x0000001c080c7210 */ /* 0x004fca0007f1e0ff */
[----:B------:R-:W-:-:S05]  /*0310*/  IMAD.X R13, R9, 0x1, R29, P0 ;  /* 0x00000001090d7824 */ /* 0x000fca00000e061d */
[----:B------:R-:W2:Y:S01]  /*0320*/  LD.E R0, desc[UR36][R12.64] ;  /* 0x000000240c007980 */ /* 0x000ea2000c101900 */
[----:B------:R3:W4:Y:S01]  /*0330*/  LDC.64 R8, c[0x4][R24] ;  /* 0x0100000018087b82 */ /* 0x0007220000000a00 */
[----:B------:R-:W-:-:S04]  /*0340*/  IADD3 R2, PT, PT, R27, R2, RZ ;  /* 0x000000021b027210 */ /* 0x000fc80007ffe0ff */
[----:B------:R-:W-:Y:S01]  /*0350*/  ISETP.GE.U32.AND P0, PT, R2, 0x2, PT ;  /* 0x000000020200780c */ /* 0x000fe20003f06070 */
[----:B-1----:R-:W-:Y:S01]  /*0360*/  IMAD.U32 R4, RZ, RZ, UR4 ;  /* 0x00000004ff047e24 */ /* 0x002fe2000f8e00ff */
[----:B0-----:R-:W-:Y:S01]  /*0370*/  MOV R6, R23 ;  /* 0x0000001700067202 */ /* 0x001fe20000000f00 */
[----:B------:R-:W-:Y:S02]  /*0380*/  IMAD.U32 R5, RZ, RZ, UR5 ;  /* 0x00000005ff057e24 */ /* 0x000fe4000f8e00ff */
[----:B------:R-:W-:Y:S01]  /*0390*/  IMAD.MOV.U32 R7, RZ, RZ, R22 ;  /* 0x000000ffff077224 */ /* 0x000fe200078e0016 */
[----:B--2---:R-:W0:Y:S02]  /*03a0*/  F2F.F64.F32 R10, R0 ;  /* 0x00000000000a7310 */ /* 0x004e240000201800 */
[----:B0-----:R3:W-:Y:S01]  /*03b0*/  STL.64 [R1], R10 ;  /* 0x0000000a01007387 */ /* 0x0017e20000100a00 */
[----:B----4-:R-:W-:-:S07]  /*03c0*/  P2R R0, PR, RZ, 0x1 ;  /* 0x00000001ff007803 */ /* 0x010fce0000000000 */
[----:B------:R-:W-:-:S07]  /*03d0*/  LEPC R20, `(.L_x_2) ;  /* 0x000000001014794e */ /* 0x000fce0000000000 */
[----:B---3--:R-:W-:Y:S05]  /*03e0*/  CALL.ABS.NOINC R8 ;  /* 0x0000000008007343 */ /* 0x008fea0003c00000 */
.L_x_2:
[----:B------:R-:W0:Y:S01]  /*03f0*/  LDC.64 R10, c[0x0][0x388] ;  /* 0x0000e200ff0a7b82 */ /* 0x000e220000000a00 */
[----:B------:R-:W2:Y:S01]  /*0400*/  LDG.E.64 R6, desc[UR36][R16.64] ;  /* 0x0000002410067981 */ /* 0x000ea2000c1e1b00 */
[----:B------:R-:W1:Y:S03]  /*0410*/  LDCU.64 UR4, c[0x4][0x8] ;  /* 0x01000100ff0477ac */ /* 0x000e660008000a00 */
[----:B------:R-:W3:Y:S04]  /*0420*/  LDG.E.64 R8, desc[UR36][R18.64] ;  /* 0x0000002412087981 */ /* 0x000ee8000c1e1b00 */
[----:B0-----:R-:W4:Y:S01]  /*0430*/  LDG.E.64 R4, desc[UR36][R10.64+0x8] ;  /* 0x000008240a047981 */ /* 0x001f22000c1e1b00 */
[----:B--2---:R-:W-:-:S03]  /*0440*/  IADD3 R6, P1, PT, R6, R28, RZ ;  /* 0x0000001c06067210 */ /* 0x004fc60007f3e0ff */
[----:B---3--:R-:W2:Y:S02]  /*0450*/  LD.E R3, desc[UR36][R8.64+0x4] ;  /* 0x0000042408037980 */ /* 0x008ea4000c101900 */
[----:B------:R-:W-:-:S05]  /*0460*/  IMAD.X R7, R7, 0x1, R29, P1 ;  /* 0x0000000107077824 */ /* 0x000fca00008e061d */
[----:B------:R-:W2:Y:S01]  /*0470*/  LD.E R0, desc[UR36][R6.64] ;  /* 0x0000002406007980 */ /* 0x000ea2000c101900 */
[----:B----4-:R-:W-:-:S04]  /*0480*/  IADD3 R4, P0, PT, R4, R28, RZ ;  /* 0x0000001c04047210 */ /* 0x010fc80007f1e0ff */
[----:B------:R-:W-:-:S05]  /*0490*/  IADD3.X R5, PT, PT, R5, R29, RZ, P0, !PT ;  /* 0x0000001d05057210 */ /* 0x000fca00007fe4ff */
        /* <DEDUP_REMOVED lines=8> */
[----:B-1----:R-:W-:Y:S01]  /*0520*/  MOV R4, UR4 ;  /* 0x0000000400047c02 */ /* 0x002fe20008000f00 */
[----:B------:R-:W-:Y:S01]  /*0530*/  IMAD.U32 R5, RZ, RZ, UR5 ;  /* 0x00000005ff057e24 */ /* 0x000fe2000f8e00ff */
[----:B0-----:R-:W-:Y:S01]  /*0540*/  MOV R6, R23 ;  /* 0x0000001700067202 */ /* 0x001fe20000000f00 */
[----:B------:R-:W-:Y:S01]  /*0550*/  IMAD.MOV.U32 R7, RZ, RZ, R22 ;  /* 0x000000ffff077224 */ /* 0x000fe200078e0016 */
[----:B--2---:R-:W0:Y:S02]  /*0560*/  F2F.F64.F32 R10, R0 ;  /* 0x00000000000a7310 */ /* 0x004e240000201800 */
[----:B0---4-:R3:W-:Y:S04]  /*0570*/  STL.64 [R1], R10 ;  /* 0x0000000a01007387 */ /* 0x0117e80000100a00 */
[----:B------:R-:W-:-:S07]  /*0580*/  LEPC R20, `(.L_x_3) ;  /* 0x000000001014794e */ /* 0x000fce0000000000 */
[----:B---3--:R-:W-:Y:S05]  /*0590*/  CALL.ABS.NOINC R8 ;  /* 0x0000000008007343 */ /* 0x008fea0003c00000 */
.L_x_3:
[----:B------:R-:W-:Y:S01]  /*05a0*/  ISETP.GE.U32.AND P6, PT, R2, 0x2, PT ;  /* 0x000000020200780c */ /* 0x000fe20003fc6070 */
[----:B------:R-:W-:-:S12]  /*05b0*/  IMAD.WIDE.U32 R28, R27, 0x4, R28 ;  /* 0x000000041b1c7825 */ /* 0x000fd800078e001c */
[----:B------:R-:W-:Y:S05]  /*05c0*/  @!P6 BRA `(.L_x_4) ;  /* 0xfffffffc000ce947 */ /* 0x000fea000383ffff */
.L_x_1:
[----:B-1----:R-:W-:Y:S05]  /*05d0*/  BSYNC.RECONVERGENT B6 ;  /* 0x0000000000067941 */ /* 0x002fea0003800200 */
.L_x_0:
[----:B------:R-:W-:-:S04]  /*05e0*/  IADD3 R25, PT, PT, R25, UR38, RZ ;  /* 0x0000002619197c10 */ /* 0x000fc8000fffe0ff */
[----:B------:R-:W-:-:S13]  /*05f0*/  ISETP.GE.AND P0, PT, R25, 0x2, PT ;  /* 0x000000021900780c */ /* 0x000fda0003f06270 */
[----:B------:R-:W-:Y:S05]  /*0600*/  @!P0 BRA `(.L_x_5) ;  /* 0xfffffff800d48947 */ /* 0x000fea000383ffff */
[----:B------:R-:W-:Y:S05]  /*0610*/  EXIT ;  /* 0x000000000000794d */ /* 0x000fea0003800000 */
.L_x_6:
[----:B------:R-:W-:-:S00]  /*0620*/  BRA `(.L_x_6) ;  /* 0xfffffffc00fc7947 */ /* 0x000fc0000383ffff */
[----:B------:R-:W-:-:S00]  /*0630*/  NOP ;  /* 0x0000000000007918 */ /* 0x000fc00000000000 */
        /* <DEDUP_REMOVED lines=12> */
.L_x_7:


//--------------------- .nv.global.init           --------------------------
	.section	.nv.global.init,"aw",@progbits
.nv.global.init:
	.type		$str,@object
	.size		$str,(.L_0 - $str)
$str:
        /*0000*/ 	.byte	0x25, 0x64, 0x00
.L_0:


//--------------------- .nv.shared.reserved.0     --------------------------
	.section	.nv.shared.reserved.0,"aw",@nobits
	.weak		__nv_reservedSMEM_offset_0_alias
	.size		__nv_reservedSMEM_offset_0_alias, 0, 64
	.other		__nv_reservedSMEM_offset_0_alias,@"STO_CUDA_RESERVED_SHARED STV_DEFAULT"
__nv_reservedSMEM_offset_0_alias:
	.zero		0
	.zero		64


//--------------------- .nv.constant0._Z8multiplyPPfS0_S0_ --------------------------
	.section	.nv.constant0._Z8multiplyPPfS0_S0_,"a",@progbits
	.sectionflags	@""
	.align	4
.nv.constant0._Z8multiplyPPfS0_S0_:
	.zero		920


//--------------------- SYMBOLS --------------------------

	.type		.nv.reservedSmem.offset0,@object
	.size		.nv.reservedSmem.offset0,0x4
	.type		vprintf,@function
